//
// Generated by NVIDIA NVVM Compiler
//
// Compiler Build ID: CL-36424714
// Cuda compilation tools, release 13.0, V13.0.88
// Based on NVVM 20.0.0
//

.version 9.0
.target sm_100
.address_size 64

	// .globl	_Z9vectorAddPKiS0_iPi

.visible .entry _Z9vectorAddPKiS0_iPi(
	.param .u64 .ptr .align 1 _Z9vectorAddPKiS0_iPi_param_0,
	.param .u64 .ptr .align 1 _Z9vectorAddPKiS0_iPi_param_1,
	.param .u32 _Z9vectorAddPKiS0_iPi_param_2,
	.param .u64 .ptr .align 1 _Z9vectorAddPKiS0_iPi_param_3
)
{
	.reg .pred 	%p<2>;
	.reg .b32 	%r<9>;
	.reg .b64 	%rd<11>;

	ld.param.u64 	%rd1, [_Z9vectorAddPKiS0_iPi_param_0];
	ld.param.u64 	%rd2, [_Z9vectorAddPKiS0_iPi_param_1];
	ld.param.u32 	%r2, [_Z9vectorAddPKiS0_iPi_param_2];
	ld.param.u64 	%rd3, [_Z9vectorAddPKiS0_iPi_param_3];
	mov.u32 	%r3, %ctaid.x;
	mov.u32 	%r4, %ntid.x;
	mov.u32 	%r5, %tid.x;
	mad.lo.s32 	%r1, %r3, %r4, %r5;
	setp.ge.s32 	%p1, %r1, %r2;
	@%p1 bra 	$L__BB0_2;
	cvta.to.global.u64 	%rd4, %rd1;
	cvta.to.global.u64 	%rd5, %rd2;
	cvta.to.global.u64 	%rd6, %rd3;
	mul.wide.s32 	%rd7, %r1, 4;
	add.s64 	%rd8, %rd4, %rd7;
	ld.global.u32 	%r6, [%rd8];
	add.s64 	%rd9, %rd5, %rd7;
	ld.global.u32 	%r7, [%rd9];
	add.s32 	%r8, %r7, %r6;
	add.s64 	%rd10, %rd6, %rd7;
	st.global.u32 	[%rd10], %r8;
$L__BB0_2:
	ret;

}


// ===== COMPILED SASS (sm_100) =====

	.target	sm_100

	.elftype	@"ET_EXEC"


//--------------------- .note.nv.tkinfo           --------------------------
	.section	.note.nv.tkinfo,"",@"SHT_NOTE"
	.sectionflags	@"SHF_NOTE_NV_TKINFO"
	.tkinfo
        /*0018*/ 	.word	0x00000002
        /*0030*/ 	.string	""
        /*0030*/ 	.string	"ptxas"
        /*0030*/ 	.string	"Cuda compilation tools, release 13.0, V13.0.88"
        /*0030*/ 	.string	"Build cuda_13.0.r13.0/compiler.36424714_0"
        /*0030*/ 	.string	"-arch sm_100 -m 64 "



//--------------------- .note.nv.cuinfo           --------------------------
	.section	.note.nv.cuinfo,"",@"SHT_NOTE"
	.sectionflags	@"SHF_NOTE_NV_CUINFO"
        /*0018*/ 	.short	0x0002
        /*001a*/ 	.short	0x0064
        /*001c*/ 	.short	0x0082
	.zero		2


//--------------------- .nv.info                  --------------------------
	.section	.nv.info,"",@"SHT_CUDA_INFO"
	.align	4


	//----- nvinfo : EIATTR_REGCOUNT
	.align		4
        /*0000*/ 	.byte	0x04, 0x2f
        /*0002*/ 	.short	(.L_1 - .L_0)
	.align		4
.L_0:
        /*0004*/ 	.word	index@(_Z9vectorAddPKiS0_iPi)
        /*0008*/ 	.word	0x0000000c


	//----- nvinfo : EIATTR_FRAME_SIZE
	.align		4
.L_1:
        /*000c*/ 	.byte	0x04, 0x11
        /*000e*/ 	.short	(.L_3 - .L_2)
	.align		4
.L_2:
        /*0010*/ 	.word	index@(_Z9vectorAddPKiS0_iPi)
        /*0014*/ 	.word	0x00000000


	//----- nvinfo : EIATTR_MIN_STACK_SIZE
	.align		4
.L_3:
        /*0018*/ 	.byte	0x04, 0x12
        /*001a*/ 	.short	(.L_5 - .L_4)
	.align		4
.L_4:
        /*001c*/ 	.word	index@(_Z9vectorAddPKiS0_iPi)
        /*0020*/ 	.word	0x00000000
.L_5:


//--------------------- .nv.compat                --------------------------
	.section	.nv.compat,"",@"SHT_CUDA_COMPAT_INFO"
	.align	4
        /*0000*/ 	.byte	0x02, 0x09, 0x00, 0x00, 0x02, 0x02, 0x01, 0x00, 0x02, 0x05, 0x05, 0x00, 0x03, 0x07, 0x01, 0x01
        /*0010*/ 	.byte	0x02, 0x03, 0x00, 0x00, 0x02, 0x06, 0x01, 0x00, 0x04, 0x0b, 0x08, 0x00, 0x09, 0x00, 0x00, 0x00
        /*0020*/ 	.byte	0x00, 0x00, 0x00, 0x00


//--------------------- .nv.info._Z9vectorAddPKiS0_iPi --------------------------
	.section	.nv.info._Z9vectorAddPKiS0_iPi,"",@"SHT_CUDA_INFO"
	.sectionflags	@""
	.align	4


	//----- nvinfo : EIATTR_CUDA_API_VERSION
	.align		4
        /*0000*/ 	.byte	0x04, 0x37
        /*0002*/ 	.short	(.L_7 - .L_6)
.L_6:
        /*0004*/ 	.word	0x00000082


	//----- nvinfo : EIATTR_KPARAM_INFO
	.align		4
.L_7:
        /*0008*/ 	.byte	0x04, 0x17
        /*000a*/ 	.short	(.L_9 - .L_8)
.L_8:
        /*000c*/ 	.word	0x00000000
        /*0010*/ 	.short	0x0003
        /*0012*/ 	.short	0x0018
        /*0014*/ 	.byte	0x00, 0xf5, 0x21, 0x00


	//----- nvinfo : EIATTR_KPARAM_INFO
	.align		4
.L_9:
        /*0018*/ 	.byte	0x04, 0x17
        /*001a*/ 	.short	(.L_11 - .L_10)
.L_10:
        /*001c*/ 	.word	0x00000000
        /*0020*/ 	.short	0x0002
        /*0022*/ 	.short	0x0010
        /*0024*/ 	.byte	0x00, 0xf0, 0x11, 0x00


	//----- nvinfo : EIATTR_KPARAM_INFO
	.align		4
.L_11:
        /*0028*/ 	.byte	0x04, 0x17
        /*002a*/ 	.short	(.L_13 - .L_12)
.L_12:
        /*002c*/ 	.word	0x00000000
        /*0030*/ 	.short	0x0001
        /*0032*/ 	.short	0x0008
        /*0034*/ 	.byte	0x00, 0xf5, 0x21, 0x00


	//----- nvinfo : EIATTR_KPARAM_INFO
	.align		4
.L_13:
        /*0038*/ 	.byte	0x04, 0x17
        /*003a*/ 	.short	(.L_15 - .L_14)
.L_14:
        /*003c*/ 	.word	0x00000000
        /*0040*/ 	.short	0x0000
        /*0042*/ 	.short	0x0000
        /*0044*/ 	.byte	0x00, 0xf5, 0x21, 0x00


	//----- nvinfo : EIATTR_SPARSE_MMA_MASK
	.align		4
.L_15:
        /*0048*/ 	.byte	0x03, 0x50
        /*004a*/ 	.short	0x0000


	//----- nvinfo : EIATTR_MAXREG_COUNT
	.align		4
        /*004c*/ 	.byte	0x03, 0x1b
        /*004e*/ 	.short	0x00ff


	//----- nvinfo : EIATTR_MERCURY_ISA_VERSION
	.align		4
        /*0050*/ 	.byte	0x03, 0x5f
        /*0052*/ 	.short	0x0101


	//----- nvinfo : EIATTR_VRC_CTA_INIT_COUNT
	.align		4
        /*0054*/ 	.byte	0x02, 0x4a
	.zero		1
	.zero		1


	//----- nvinfo : EIATTR_EXIT_INSTR_OFFSETS
	.align		4
        /*0058*/ 	.byte	0x04, 0x1c
        /*005a*/ 	.short	(.L_17 - .L_16)


	//   ....[0]....
.L_16:
        /*005c*/ 	.word	0x00000070


	//   ....[1]....
        /*0060*/ 	.word	0x00000130


	//----- nvinfo : EIATTR_CBANK_PARAM_SIZE
	.align		4
.L_17:
        /*0064*/ 	.byte	0x03, 0x19
        /*0066*/ 	.short	0x0020


	//----- nvinfo : EIATTR_PARAM_CBANK
	.align		4
        /*0068*/ 	.byte	0x04, 0x0a
        /*006a*/ 	.short	(.L_19 - .L_18)
	.align		4
.L_18:
        /*006c*/ 	.word	index@(.nv.constant0._Z9vectorAddPKiS0_iPi)
        /*0070*/ 	.short	0x0380
        /*0072*/ 	.short	0x0020


	//----- nvinfo : EIATTR_SW_WAR
	.align		4
.L_19:
        /*0074*/ 	.byte	0x04, 0x36
        /*0076*/ 	.short	(.L_21 - .L_20)
.L_20:
        /*0078*/ 	.word	0x00000008
.L_21:


//--------------------- .nv.callgraph             --------------------------
	.section	.nv.callgraph,"",@"SHT_CUDA_CALLGRAPH"
	.align	4
	.sectionentsize	8
	.align		4
        /*0000*/ 	.word	0x00000000
	.align		4
        /*0004*/ 	.word	0xffffffff
	.align		4
        /*0008*/ 	.word	0x00000000
	.align		4
        /*000c*/ 	.word	0xfffffffe
	.align		4
        /*0010*/ 	.word	0x00000000
	.align		4
        /*0014*/ 	.word	0xfffffffd
	.align		4
        /*0018*/ 	.word	0x00000000
	.align		4
        /*001c*/ 	.word	0xfffffffc


//--------------------- .text._Z9vectorAddPKiS0_iPi --------------------------
	.section	.text._Z9vectorAddPKiS0_iPi,"ax",@progbits
	.align	128
        .global         _Z9vectorAddPKiS0_iPi
        .type           _Z9vectorAddPKiS0_iPi,@function
        .size           _Z9vectorAddPKiS0_iPi,(.L_x_1 - _Z9vectorAddPKiS0_iPi)
        .other          _Z9vectorAddPKiS0_iPi,@"STO_CUDA_ENTRY STV_DEFAULT"
_Z9vectorAddPKiS0_iPi:
.text._Z9vectorAddPKiS0_iPi:
[----:B------:R-:W-:Y:S01]  /*0000*/  LDC R1, c[0x0][0x37c] ;  /* 0x0000df00ff017b82 */ /* 0x000fe20000000800 */
[----:B------:R-:W0:Y:S07]  /*0010*/  S2R R0, SR_TID.X ;  /* 0x0000000000007919 */ /* 0x000e2e0000002100 */
[----:B------:R-:W0:Y:S01]  /*0020*/  S2UR UR4, SR_CTAID.X ;  /* 0x00000000000479c3 */ /* 0x000e220000002500 */
[----:B------:R-:W1:Y:S07]  /*0030*/  LDCU UR5, c[0x0][0x390] ;  /* 0x00007200ff0577ac */ /* 0x000e6e0008000800 */
[----:B------:R-:W0:Y:S02]  /*0040*/  LDC R9, c[0x0][0x360] ;  /* 0x0000d800ff097b82 */ /* 0x000e240000000800 */
[----:B0-----:R-:W-:-:S05]  /*0050*/  IMAD R9, R9, UR4, R0 ;  /* 0x0000000409097c24 */ /* 0x001fca000f8e0200 */
[----:B-1----:R-:W-:-:S13]  /*0060*/  ISETP.GE.AND P0, PT, R9, UR5, PT ;  /* 0x0000000509007c0c */ /* 0x002fda000bf06270 */
[----:B------:R-:W-:Y:S05]  /*0070*/  @P0 EXIT ;  /* 0x000000000000094d */ /* 0x000fea0003800000 */
[----:B------:R-:W0:Y:S01]  /*0080*/  LDC.64 R2, c[0x0][0x380] ;  /* 0x0000e000ff027b82 */ /* 0x000e220000000a00 */
[----:B------:R-:W1:Y:S07]  /*0090*/  LDCU.64 UR4, c[0x0][0x358] ;  /* 0x00006b00ff0477ac */ /* 0x000e6e0008000a00 */
[----:B------:R-:W2:Y:S08]  /*00a0*/  LDC.64 R4, c[0x0][0x388] ;  /* 0x0000e200ff047b82 */ /* 0x000eb00000000a00 */
[----:B------:R-:W3:Y:S01]  /*00b0*/  LDC.64 R6, c[0x0][0x398] ;  /* 0x0000e600ff067b82 */ /* 0x000ee20000000a00 */
[----:B0-----:R-:W-:-:S06]  /*00c0*/  IMAD.WIDE R2, R9, 0x4, R2 ;  /* 0x0000000409027825 */ /* 0x001fcc00078e0202 */
[----:B-1----:R-:W4:Y:S01]  /*00d0*/  LDG.E R2, desc[UR4][R2.64] ;  /* 0x0000000402027981 */ /* 0x002f22000c1e1900 */
[----:B--2---:R-:W-:-:S06]  /*00e0*/  IMAD.WIDE R4, R9, 0x4, R4 ;  /* 0x0000000409047825 */ /* 0x004fcc00078e0204 */
[----:B------:R-:W4:Y:S01]  /*00f0*/  LDG.E R5, desc[UR4][R4.64] ;  /* 0x0000000404057981 */ /* 0x000f22000c1e1900 */
[----:B---3--:R-:W-:Y:S01]  /*0100*/  IMAD.WIDE R6, R9, 0x4, R6 ;  /* 0x0000000409067825 */ /* 0x008fe200078e0206 */
[----:B----4-:R-:W-:-:S05]  /*0110*/  IADD3 R9, PT, PT, R2, R5, RZ ;  /* 0x0000000502097210 */ /* 0x010fca0007ffe0ff */
[----:B------:R-:W-:Y:S01]  /*0120*/  STG.E desc[UR4][R6.64], R9 ;  /* 0x0000000906007986 */ /* 0x000fe2000c101904 */
[----:B------:R-:W-:Y:S05]  /*0130*/  EXIT ;  /* 0x000000000000794d */ /* 0x000fea0003800000 */
.L_x_0:
[----:B------:R-:W-:-:S00]  /*0140*/  BRA `(.L_x_0) ;  /* 0xfffffffc00fc7947 */ /* 0x000fc0000383ffff */
[----:B------:R-:W-:-:S00]  /*0150*/  NOP ;  /* 0x0000000000007918 */ /* 0x000fc00000000000 */
        /* <DEDUP_REMOVED lines=10> */
.L_x_1:


//--------------------- .nv.shared.reserved.0     --------------------------
	.section	.nv.shared.reserved.0,"aw",@nobits
	.weak		__nv_reservedSMEM_offset_0_alias
	.size		__nv_reservedSMEM_offset_0_alias, 0, 64
	.other		__nv_reservedSMEM_offset_0_alias,@"STO_CUDA_RESERVED_SHARED STV_DEFAULT"
__nv_reservedSMEM_offset_0_alias:
	.zero		0
	.zero		64


//--------------------- .nv.constant0._Z9vectorAddPKiS0_iPi --------------------------
	.section	.nv.constant0._Z9vectorAddPKiS0_iPi,"a",@progbits
	.sectionflags	@""
	.align	4
.nv.constant0._Z9vectorAddPKiS0_iPi:
	.zero		928


//--------------------- SYMBOLS --------------------------

	.type		.nv.reservedSmem.offset0,@object
	.size		.nv.reservedSmem.offset0,0x4
